//
// Generated by NVIDIA NVVM Compiler
//
// Compiler Build ID: CL-36424714
// Cuda compilation tools, release 13.0, V13.0.88
// Based on NVVM 20.0.0
//

.version 9.0
.target sm_100
.address_size 64

	// .globl	_Z22linearRegressionKernelPfS_P4sumsi

.visible .entry _Z22linearRegressionKernelPfS_P4sumsi(
	.param .u64 .ptr .align 1 _Z22linearRegressionKernelPfS_P4sumsi_param_0,
	.param .u64 .ptr .align 1 _Z22linearRegressionKernelPfS_P4sumsi_param_1,
	.param .u64 .ptr .align 1 _Z22linearRegressionKernelPfS_P4sumsi_param_2,
	.param .u32 _Z22linearRegressionKernelPfS_P4sumsi_param_3
)
{
	.reg .pred 	%p<2>;
	.reg .b32 	%r<6>;
	.reg .b32 	%f<12>;
	.reg .b64 	%rd<10>;

	ld.param.u64 	%rd1, [_Z22linearRegressionKernelPfS_P4sumsi_param_0];
	ld.param.u64 	%rd2, [_Z22linearRegressionKernelPfS_P4sumsi_param_1];
	ld.param.u64 	%rd3, [_Z22linearRegressionKernelPfS_P4sumsi_param_2];
	ld.param.u32 	%r2, [_Z22linearRegressionKernelPfS_P4sumsi_param_3];
	mov.u32 	%r3, %tid.x;
	mov.u32 	%r4, %ctaid.x;
	mov.u32 	%r5, %ntid.x;
	mad.lo.s32 	%r1, %r4, %r5, %r3;
	setp.ge.s32 	%p1, %r1, %r2;
	@%p1 bra 	$L__BB0_2;
	cvta.to.global.u64 	%rd4, %rd1;
	cvta.to.global.u64 	%rd5, %rd3;
	cvta.to.global.u64 	%rd6, %rd2;
	mul.wide.s32 	%rd7, %r1, 4;
	add.s64 	%rd8, %rd4, %rd7;
	ld.global.f32 	%f1, [%rd8];
	atom.global.add.f32 	%f2, [%rd5], %f1;
	add.s64 	%rd9, %rd6, %rd7;
	ld.global.f32 	%f3, [%rd9];
	atom.global.add.f32 	%f4, [%rd5+4], %f3;
	ld.global.f32 	%f5, [%rd8];
	mul.f32 	%f6, %f5, %f5;
	atom.global.add.f32 	%f7, [%rd5+8], %f6;
	ld.global.f32 	%f8, [%rd8];
	ld.global.f32 	%f9, [%rd9];
	mul.f32 	%f10, %f8, %f9;
	atom.global.add.f32 	%f11, [%rd5+12], %f10;
$L__BB0_2:
	ret;

}


// ===== COMPILED SASS (sm_100) =====

	.target	sm_100

	.elftype	@"ET_EXEC"


//--------------------- .note.nv.tkinfo           --------------------------
	.section	.note.nv.tkinfo,"",@"SHT_NOTE"
	.sectionflags	@"SHF_NOTE_NV_TKINFO"
	.tkinfo
        /*0018*/ 	.word	0x00000002
        /*0030*/ 	.string	""
        /*0030*/ 	.string	"ptxas"
        /*0030*/ 	.string	"Cuda compilation tools, release 13.0, V13.0.88"
        /*0030*/ 	.string	"Build cuda_13.0.r13.0/compiler.36424714_0"
        /*0030*/ 	.string	"-arch sm_100 -m 64 "



//--------------------- .note.nv.cuinfo           --------------------------
	.section	.note.nv.cuinfo,"",@"SHT_NOTE"
	.sectionflags	@"SHF_NOTE_NV_CUINFO"
        /*0018*/ 	.short	0x0002
        /*001a*/ 	.short	0x0064
        /*001c*/ 	.short	0x0082
	.zero		2


//--------------------- .nv.info                  --------------------------
	.section	.nv.info,"",@"SHT_CUDA_INFO"
	.align	4


	//----- nvinfo : EIATTR_REGCOUNT
	.align		4
        /*0000*/ 	.byte	0x04, 0x2f
        /*0002*/ 	.short	(.L_1 - .L_0)
	.align		4
.L_0:
        /*0004*/ 	.word	index@(_Z22linearRegressionKernelPfS_P4sumsi)
        /*0008*/ 	.word	0x00000012


	//----- nvinfo : EIATTR_FRAME_SIZE
	.align		4
.L_1:
        /*000c*/ 	.byte	0x04, 0x11
        /*000e*/ 	.short	(.L_3 - .L_2)
	.align		4
.L_2:
        /*0010*/ 	.word	index@(_Z22linearRegressionKernelPfS_P4sumsi)
        /*0014*/ 	.word	0x00000000


	//----- nvinfo : EIATTR_MIN_STACK_SIZE
	.align		4
.L_3:
        /*0018*/ 	.byte	0x04, 0x12
        /*001a*/ 	.short	(.L_5 - .L_4)
	.align		4
.L_4:
        /*001c*/ 	.word	index@(_Z22linearRegressionKernelPfS_P4sumsi)
        /*0020*/ 	.word	0x00000000
.L_5:


//--------------------- .nv.compat                --------------------------
	.section	.nv.compat,"",@"SHT_CUDA_COMPAT_INFO"
	.align	4
        /*0000*/ 	.byte	0x02, 0x09, 0x00, 0x00, 0x02, 0x02, 0x01, 0x00, 0x02, 0x05, 0x05, 0x00, 0x03, 0x07, 0x01, 0x01
        /*0010*/ 	.byte	0x02, 0x03, 0x00, 0x00, 0x02, 0x06, 0x01, 0x00, 0x04, 0x0b, 0x08, 0x00, 0x09, 0x00, 0x00, 0x00
        /*0020*/ 	.byte	0x00, 0x00, 0x00, 0x00


//--------------------- .nv.info._Z22linearRegressionKernelPfS_P4sumsi --------------------------
	.section	.nv.info._Z22linearRegressionKernelPfS_P4sumsi,"",@"SHT_CUDA_INFO"
	.sectionflags	@""
	.align	4


	//----- nvinfo : EIATTR_CUDA_API_VERSION
	.align		4
        /*0000*/ 	.byte	0x04, 0x37
        /*0002*/ 	.short	(.L_7 - .L_6)
.L_6:
        /*0004*/ 	.word	0x00000082


	//----- nvinfo : EIATTR_KPARAM_INFO
	.align		4
.L_7:
        /*0008*/ 	.byte	0x04, 0x17
        /*000a*/ 	.short	(.L_9 - .L_8)
.L_8:
        /*000c*/ 	.word	0x00000000
        /*0010*/ 	.short	0x0003
        /*0012*/ 	.short	0x0018
        /*0014*/ 	.byte	0x00, 0xf0, 0x11, 0x00


	//----- nvinfo : EIATTR_KPARAM_INFO
	.align		4
.L_9:
        /*0018*/ 	.byte	0x04, 0x17
        /*001a*/ 	.short	(.L_11 - .L_10)
.L_10:
        /*001c*/ 	.word	0x00000000
        /*0020*/ 	.short	0x0002
        /*0022*/ 	.short	0x0010
        /*0024*/ 	.byte	0x00, 0xf5, 0x21, 0x00


	//----- nvinfo : EIATTR_KPARAM_INFO
	.align		4
.L_11:
        /*0028*/ 	.byte	0x04, 0x17
        /*002a*/ 	.short	(.L_13 - .L_12)
.L_12:
        /*002c*/ 	.word	0x00000000
        /*0030*/ 	.short	0x0001
        /*0032*/ 	.short	0x0008
        /*0034*/ 	.byte	0x00, 0xf5, 0x21, 0x00


	//----- nvinfo : EIATTR_KPARAM_INFO
	.align		4
.L_13:
        /*0038*/ 	.byte	0x04, 0x17
        /*003a*/ 	.short	(.L_15 - .L_14)
.L_14:
        /*003c*/ 	.word	0x00000000
        /*0040*/ 	.short	0x0000
        /*0042*/ 	.short	0x0000
        /*0044*/ 	.byte	0x00, 0xf5, 0x21, 0x00


	//----- nvinfo : EIATTR_SPARSE_MMA_MASK
	.align		4
.L_15:
        /*0048*/ 	.byte	0x03, 0x50
        /*004a*/ 	.short	0x0000


	//----- nvinfo : EIATTR_MAXREG_COUNT
	.align		4
        /*004c*/ 	.byte	0x03, 0x1b
        /*004e*/ 	.short	0x00ff


	//----- nvinfo : EIATTR_MERCURY_ISA_VERSION
	.align		4
        /*0050*/ 	.byte	0x03, 0x5f
        /*0052*/ 	.short	0x0101


	//----- nvinfo : EIATTR_VRC_CTA_INIT_COUNT
	.align		4
        /*0054*/ 	.byte	0x02, 0x4a
	.zero		1
	.zero		1


	//----- nvinfo : EIATTR_EXIT_INSTR_OFFSETS
	.align		4
        /*0058*/ 	.byte	0x04, 0x1c
        /*005a*/ 	.short	(.L_17 - .L_16)


	//   ....[0]....
.L_16:
        /*005c*/ 	.word	0x00000070


	//   ....[1]....
        /*0060*/ 	.word	0x000001e0


	//----- nvinfo : EIATTR_CBANK_PARAM_SIZE
	.align		4
.L_17:
        /*0064*/ 	.byte	0x03, 0x19
        /*0066*/ 	.short	0x001c


	//----- nvinfo : EIATTR_PARAM_CBANK
	.align		4
        /*0068*/ 	.byte	0x04, 0x0a
        /*006a*/ 	.short	(.L_19 - .L_18)
	.align		4
.L_18:
        /*006c*/ 	.word	index@(.nv.constant0._Z22linearRegressionKernelPfS_P4sumsi)
        /*0070*/ 	.short	0x0380
        /*0072*/ 	.short	0x001c


	//----- nvinfo : EIATTR_SW_WAR
	.align		4
.L_19:
        /*0074*/ 	.byte	0x04, 0x36
        /*0076*/ 	.short	(.L_21 - .L_20)
.L_20:
        /*0078*/ 	.word	0x00000008
.L_21:


//--------------------- .nv.callgraph             --------------------------
	.section	.nv.callgraph,"",@"SHT_CUDA_CALLGRAPH"
	.align	4
	.sectionentsize	8
	.align		4
        /*0000*/ 	.word	0x00000000
	.align		4
        /*0004*/ 	.word	0xffffffff
	.align		4
        /*0008*/ 	.word	0x00000000
	.align		4
        /*000c*/ 	.word	0xfffffffe
	.align		4
        /*0010*/ 	.word	0x00000000
	.align		4
        /*0014*/ 	.word	0xfffffffd
	.align		4
        /*0018*/ 	.word	0x00000000
	.align		4
        /*001c*/ 	.word	0xfffffffc


//--------------------- .text._Z22linearRegressionKernelPfS_P4sumsi --------------------------
	.section	.text._Z22linearRegressionKernelPfS_P4sumsi,"ax",@progbits
	.align	128
        .global         _Z22linearRegressionKernelPfS_P4sumsi
        .type           _Z22linearRegressionKernelPfS_P4sumsi,@function
        .size           _Z22linearRegressionKernelPfS_P4sumsi,(.L_x_1 - _Z22linearRegressionKernelPfS_P4sumsi)
        .other          _Z22linearRegressionKernelPfS_P4sumsi,@"STO_CUDA_ENTRY STV_DEFAULT"
_Z22linearRegressionKernelPfS_P4sumsi:
.text._Z22linearRegressionKernelPfS_P4sumsi:
[----:B------:R-:W-:Y:S01]  /*0000*/  LDC R1, c[0x0][0x37c] ;  /* 0x0000df00ff017b82 */ /* 0x000fe20000000800 */
[----:B------:R-:W0:Y:S07]  /*0010*/  S2R R9, SR_TID.X ;  /* 0x0000000000097919 */ /* 0x000e2e0000002100 */
[----:B------:R-:W0:Y:S01]  /*0020*/  S2UR UR4, SR_CTAID.X ;  /* 0x00000000000479c3 */ /* 0x000e220000002500 */
[----:B------:R-:W1:Y:S07]  /*0030*/  LDCU UR5, c[0x0][0x398] ;  /* 0x00007300ff0577ac */ /* 0x000e6e0008000800 */
[----:B------:R-:W0:Y:S02]  /*0040*/  LDC R0, c[0x0][0x360] ;  /* 0x0000d800ff007b82 */ /* 0x000e240000000800 */
[----:B0-----:R-:W-:-:S05]  /*0050*/  IMAD R9, R0, UR4, R9 ;  /* 0x0000000400097c24 */ /* 0x001fca000f8e0209 */
[----:B-1----:R-:W-:-:S13]  /*0060*/  ISETP.GE.AND P0, PT, R9, UR5, PT ;  /* 0x0000000509007c0c */ /* 0x002fda000bf06270 */
[----:B------:R-:W-:Y:S05]  /*0070*/  @P0 EXIT ;  /* 0x000000000000094d */ /* 0x000fea0003800000 */
[----:B------:R-:W0:Y:S01]  /*0080*/  LDC.64 R2, c[0x0][0x380] ;  /* 0x0000e000ff027b82 */ /* 0x000e220000000a00 */
[----:B------:R-:W1:Y:S01]  /*0090*/  LDCU.64 UR6, c[0x0][0x358] ;  /* 0x00006b00ff0677ac */ /* 0x000e620008000a00 */
[----:B------:R-:W2:Y:S06]  /*00a0*/  LDCU.64 UR4, c[0x0][0x390] ;  /* 0x00007200ff0477ac */ /* 0x000eac0008000a00 */
[----:B------:R-:W3:Y:S01]  /*00b0*/  LDC.64 R6, c[0x0][0x388] ;  /* 0x0000e200ff067b82 */ /* 0x000ee20000000a00 */
[----:B0-----:R-:W-:-:S05]  /*00c0*/  IMAD.WIDE R2, R9, 0x4, R2 ;  /* 0x0000000409027825 */ /* 0x001fca00078e0202 */
[----:B-1----:R-:W4:Y:S02]  /*00d0*/  LDG.E R11, desc[UR6][R2.64] ;  /* 0x00000006020b7981 */ /* 0x002f24000c1e1900 */
[----:B------:R-:W4:Y:S01]  /*00e0*/  LDC.64 R4, c[0x0][0x390] ;  /* 0x0000e400ff047b82 */ /* 0x000f220000000a00 */
[----:B---3--:R-:W-:Y:S01]  /*00f0*/  IMAD.WIDE R6, R9, 0x4, R6 ;  /* 0x0000000409067825 */ /* 0x008fe200078e0206 */
[----:B--2---:R-:W-:-:S04]  /*0100*/  UIADD3 UR4, UP0, UPT, UR4, 0x4, URZ ;  /* 0x0000000404047890 */ /* 0x004fc8000ff1e0ff */
[----:B------:R-:W-:Y:S01]  /*0110*/  UIADD3.X UR5, UPT, UPT, URZ, UR5, URZ, UP0, !UPT ;  /* 0x00000005ff057290 */ /* 0x000fe200087fe4ff */
[----:B----4-:R0:W-:Y:S04]  /*0120*/  REDG.E.ADD.F32.FTZ.RN.STRONG.GPU desc[UR6][R4.64], R11 ;  /* 0x0000000b040079a6 */ /* 0x0101e8000c12f306 */
[----:B------:R-:W2:Y:S01]  /*0130*/  LDG.E R13, desc[UR6][R6.64] ;  /* 0x00000006060d7981 */ /* 0x000ea2000c1e1900 */
[----:B------:R-:W-:Y:S02]  /*0140*/  MOV R8, UR4 ;  /* 0x0000000400087c02 */ /* 0x000fe40008000f00 */
[----:B------:R-:W-:-:S05]  /*0150*/  MOV R9, UR5 ;  /* 0x0000000500097c02 */ /* 0x000fca0008000f00 */
[----:B--2---:R-:W-:Y:S04]  /*0160*/  REDG.E.ADD.F32.FTZ.RN.STRONG.GPU desc[UR6][R8.64], R13 ;  /* 0x0000000d080079a6 */ /* 0x004fe8000c12f306 */
[----:B------:R-:W2:Y:S02]  /*0170*/  LDG.E R0, desc[UR6][R2.64] ;  /* 0x0000000602007981 */ /* 0x000ea4000c1e1900 */
[----:B--2---:R-:W-:-:S05]  /*0180*/  FMUL R15, R0, R0 ;  /* 0x00000000000f7220 */ /* 0x004fca0000400000 */
[----:B------:R-:W-:Y:S04]  /*0190*/  REDG.E.ADD.F32.FTZ.RN.STRONG.GPU desc[UR6][R8.64+0x4], R15 ;  /* 0x0000040f080079a6 */ /* 0x000fe8000c12f306 */
[----:B------:R-:W0:Y:S04]  /*01a0*/  LDG.E R0, desc[UR6][R2.64] ;  /* 0x0000000602007981 */ /* 0x000e28000c1e1900 */
[----:B------:R-:W0:Y:S02]  /*01b0*/  LDG.E R7, desc[UR6][R6.64] ;  /* 0x0000000606077981 */ /* 0x000e24000c1e1900 */
[----:B0-----:R-:W-:-:S05]  /*01c0*/  FMUL R5, R0, R7 ;  /* 0x0000000700057220 */ /* 0x001fca0000400000 */
[----:B------:R-:W-:Y:S01]  /*01d0*/  REDG.E.ADD.F32.FTZ.RN.STRONG.GPU desc[UR6][R8.64+0x8], R5 ;  /* 0x00000805080079a6 */ /* 0x000fe2000c12f306 */
[----:B------:R-:W-:Y:S05]  /*01e0*/  EXIT ;  /* 0x000000000000794d */ /* 0x000fea0003800000 */
.L_x_0:
[----:B------:R-:W-:-:S00]  /*01f0*/  BRA `(.L_x_0) ;  /* 0xfffffffc00fc7947 */ /* 0x000fc0000383ffff */
[----:B------:R-:W-:-:S00]  /*0200*/  NOP ;  /* 0x0000000000007918 */ /* 0x000fc00000000000 */
[----:B------:R-:W-:-:S00]  /*0210*/  NOP ;  /* 0x0000000000007918 */ /* 0x000fc00000000000 */
[----:B------:R-:W-:-:S00]  /*0220*/  NOP ;  /* 0x0000000000007918 */ /* 0x000fc00000000000 */
[----:B------:R-:W-:-:S00]  /*0230*/  NOP ;  /* 0x0000000000007918 */ /* 0x000fc00000000000 */
[----:B------:R-:W-:-:S00]  /*0240*/  NOP ;  /* 0x0000000000007918 */ /* 0x000fc00000000000 */
[----:B------:R-:W-:-:S00]  /*0250*/  NOP ;  /* 0x0000000000007918 */ /* 0x000fc00000000000 */
[----:B------:R-:W-:-:S00]  /*0260*/  NOP ;  /* 0x0000000000007918 */ /* 0x000fc00000000000 */
[----:B------:R-:W-:-:S00]  /*0270*/  NOP ;  /* 0x0000000000007918 */ /* 0x000fc00000000000 */
.L_x_1:


//--------------------- .nv.shared.reserved.0     --------------------------
	.section	.nv.shared.reserved.0,"aw",@nobits
	.weak		__nv_reservedSMEM_offset_0_alias
	.size		__nv_reservedSMEM_offset_0_alias, 0, 64
	.other		__nv_reservedSMEM_offset_0_alias,@"STO_CUDA_RESERVED_SHARED STV_DEFAULT"
__nv_reservedSMEM_offset_0_alias:
	.zero		0
	.zero		64


//--------------------- .nv.constant0._Z22linearRegressionKernelPfS_P4sumsi --------------------------
	.section	.nv.constant0._Z22linearRegressionKernelPfS_P4sumsi,"a",@progbits
	.sectionflags	@""
	.align	4
.nv.constant0._Z22linearRegressionKernelPfS_P4sumsi:
	.zero		924


//--------------------- SYMBOLS --------------------------

	.type		.nv.reservedSmem.offset0,@object
	.size		.nv.reservedSmem.offset0,0x4
